//
// Generated by NVIDIA NVVM Compiler
//
// Compiler Build ID: CL-36424714
// Cuda compilation tools, release 13.0, V13.0.88
// Based on NVVM 20.0.0
//

.version 9.0
.target sm_100
.address_size 64

	// .globl	_Z29tensor_product_forward_kernelPfS_S_S_PjS0_mmmmm
.extern .shared .align 16 .b8 shared_mem[];

.visible .entry _Z29tensor_product_forward_kernelPfS_S_S_PjS0_mmmmm(
	.param .u64 .ptr .align 1 _Z29tensor_product_forward_kernelPfS_S_S_PjS0_mmmmm_param_0,
	.param .u64 .ptr .align 1 _Z29tensor_product_forward_kernelPfS_S_S_PjS0_mmmmm_param_1,
	.param .u64 .ptr .align 1 _Z29tensor_product_forward_kernelPfS_S_S_PjS0_mmmmm_param_2,
	.param .u64 .ptr .align 1 _Z29tensor_product_forward_kernelPfS_S_S_PjS0_mmmmm_param_3,
	.param .u64 .ptr .align 1 _Z29tensor_product_forward_kernelPfS_S_S_PjS0_mmmmm_param_4,
	.param .u64 .ptr .align 1 _Z29tensor_product_forward_kernelPfS_S_S_PjS0_mmmmm_param_5,
	.param .u64 _Z29tensor_product_forward_kernelPfS_S_S_PjS0_mmmmm_param_6,
	.param .u64 _Z29tensor_product_forward_kernelPfS_S_S_PjS0_mmmmm_param_7,
	.param .u64 _Z29tensor_product_forward_kernelPfS_S_S_PjS0_mmmmm_param_8,
	.param .u64 _Z29tensor_product_forward_kernelPfS_S_S_PjS0_mmmmm_param_9,
	.param .u64 _Z29tensor_product_forward_kernelPfS_S_S_PjS0_mmmmm_param_10
)
{
	.reg .pred 	%p<13>;
	.reg .b32 	%r<88>;
	.reg .b32 	%f<23>;
	.reg .b64 	%rd<58>;

	ld.param.u64 	%rd22, [_Z29tensor_product_forward_kernelPfS_S_S_PjS0_mmmmm_param_0];
	ld.param.u64 	%rd23, [_Z29tensor_product_forward_kernelPfS_S_S_PjS0_mmmmm_param_1];
	ld.param.u64 	%rd26, [_Z29tensor_product_forward_kernelPfS_S_S_PjS0_mmmmm_param_4];
	ld.param.u64 	%rd27, [_Z29tensor_product_forward_kernelPfS_S_S_PjS0_mmmmm_param_5];
	ld.param.u64 	%rd28, [_Z29tensor_product_forward_kernelPfS_S_S_PjS0_mmmmm_param_6];
	ld.param.u64 	%rd29, [_Z29tensor_product_forward_kernelPfS_S_S_PjS0_mmmmm_param_7];
	ld.param.u64 	%rd30, [_Z29tensor_product_forward_kernelPfS_S_S_PjS0_mmmmm_param_8];
	ld.param.u64 	%rd31, [_Z29tensor_product_forward_kernelPfS_S_S_PjS0_mmmmm_param_9];
	ld.param.u64 	%rd32, [_Z29tensor_product_forward_kernelPfS_S_S_PjS0_mmmmm_param_10];
	mov.u32 	%r26, %ctaid.x;
	cvt.u64.u32 	%rd1, %r26;
	mov.u32 	%r84, %tid.x;
	cvt.u64.u32 	%rd2, %r84;
	setp.le.u64 	%p1, %rd28, %rd2;
	@%p1 bra 	$L__BB0_3;
	mov.u32 	%r2, %ntid.x;
	mul.lo.s64 	%rd3, %rd28, %rd1;
	cvta.to.global.u64 	%rd4, %rd22;
	mov.u32 	%r28, shared_mem;
	mov.u64 	%rd53, %rd2;
	mov.u32 	%r81, %r84;
$L__BB0_2:
	add.s64 	%rd33, %rd53, %rd3;
	shl.b64 	%rd34, %rd33, 2;
	add.s64 	%rd35, %rd4, %rd34;
	ld.global.nc.f32 	%f5, [%rd35];
	shl.b32 	%r27, %r81, 2;
	add.s32 	%r29, %r28, %r27;
	st.shared.f32 	[%r29], %f5;
	add.s32 	%r81, %r81, %r2;
	cvt.s64.s32 	%rd53, %r81;
	setp.gt.u64 	%p2, %rd28, %rd53;
	@%p2 bra 	$L__BB0_2;
$L__BB0_3:
	cvt.u32.u64 	%r30, %rd28;
	shl.b32 	%r31, %r30, 2;
	mov.u32 	%r32, shared_mem;
	add.s32 	%r3, %r32, %r31;
	setp.le.u64 	%p3, %rd29, %rd2;
	@%p3 bra 	$L__BB0_6;
	mov.u32 	%r4, %ntid.x;
	mul.lo.s64 	%rd5, %rd29, %rd1;
	cvta.to.global.u64 	%rd6, %rd23;
	mov.u64 	%rd54, %rd2;
	mov.u32 	%r82, %r84;
$L__BB0_5:
	add.s64 	%rd36, %rd54, %rd5;
	shl.b64 	%rd37, %rd36, 2;
	add.s64 	%rd38, %rd6, %rd37;
	ld.global.nc.f32 	%f6, [%rd38];
	shl.b32 	%r33, %r82, 2;
	add.s32 	%r34, %r3, %r33;
	st.shared.f32 	[%r34], %f6;
	add.s32 	%r82, %r82, %r4;
	cvt.s64.s32 	%rd54, %r82;
	setp.gt.u64 	%p4, %rd29, %rd54;
	@%p4 bra 	$L__BB0_5;
$L__BB0_6:
	cvt.u32.u64 	%r36, %rd29;
	add.s32 	%r37, %r36, %r30;
	shl.b32 	%r38, %r37, 2;
	add.s32 	%r7, %r32, %r38;
	setp.le.u64 	%p5, %rd30, %rd2;
	@%p5 bra 	$L__BB0_9;
	ld.param.u64 	%rd52, [_Z29tensor_product_forward_kernelPfS_S_S_PjS0_mmmmm_param_3];
	mov.u32 	%r8, %ntid.x;
	cvta.to.global.u64 	%rd9, %rd52;
	mov.u64 	%rd55, %rd2;
	mov.u32 	%r83, %r84;
$L__BB0_8:
	shl.b64 	%rd39, %rd55, 2;
	add.s64 	%rd40, %rd9, %rd39;
	ld.global.nc.f32 	%f7, [%rd40];
	shl.b32 	%r40, %r83, 2;
	add.s32 	%r41, %r7, %r40;
	st.shared.f32 	[%r41], %f7;
	add.s32 	%r83, %r83, %r8;
	cvt.s64.s32 	%rd55, %r83;
	setp.gt.u64 	%p6, %rd30, %rd55;
	@%p6 bra 	$L__BB0_8;
$L__BB0_9:
	bar.sync 	0;
	setp.le.u64 	%p7, %rd32, %rd1;
	setp.le.u64 	%p8, %rd31, %rd2;
	or.pred  	%p9, %p7, %p8;
	@%p9 bra 	$L__BB0_15;
	ld.param.u64 	%rd51, [_Z29tensor_product_forward_kernelPfS_S_S_PjS0_mmmmm_param_2];
	mov.u32 	%r13, %ntid.x;
	add.s32 	%r14, %r84, %r13;
	mul.lo.s64 	%rd14, %rd31, %rd1;
	cvta.to.global.u64 	%rd15, %rd27;
	cvta.to.global.u64 	%rd57, %rd26;
	cvta.to.global.u64 	%rd17, %rd51;
	mov.u64 	%rd56, %rd2;
$L__BB0_11:
	shr.s32 	%r44, %r84, 7;
	mul.wide.s32 	%rd41, %r44, 4;
	add.s64 	%rd42, %rd15, %rd41;
	ld.global.nc.u32 	%r16, [%rd42];
	shl.b64 	%rd43, %rd2, 2;
	add.s64 	%rd44, %rd57, %rd43;
	ld.global.nc.u32 	%r43, [%rd44];
	and.b32  	%r87, %r43, 1023;
	// begin inline asm
	bfe.u32 %r86, %r43, 10, 10;
	// end inline asm
	shl.b32 	%r45, %r43, 2;
	and.b32  	%r46, %r45, 4092;
	add.s32 	%r48, %r32, %r46;
	ld.shared.f32 	%f8, [%r48];
	shl.b32 	%r49, %r86, 2;
	add.s32 	%r50, %r3, %r49;
	ld.shared.f32 	%f9, [%r50];
	mul.f32 	%f10, %f8, %f9;
	shr.u32 	%r51, %r43, 18;
	and.b32  	%r52, %r51, 16380;
	add.s32 	%r53, %r7, %r52;
	ld.shared.f32 	%f11, [%r53];
	mul.f32 	%f22, %f10, %f11;
	setp.ge.u32 	%p10, %r14, %r16;
	@%p10 bra 	$L__BB0_14;
	mov.u32 	%r85, %r14;
$L__BB0_13:
	mul.wide.s32 	%rd45, %r85, 4;
	add.s64 	%rd46, %rd57, %rd45;
	ld.global.nc.u32 	%r55, [%rd46];
	// begin inline asm
	bfe.s32 %r54, %r55, 0, 5;
	// end inline asm
	add.s32 	%r66, %r54, %r87;
	// begin inline asm
	bfe.u32 %r56, %r55, 5, 1;
	// end inline asm
	add.s32 	%r67, %r56, %r86;
	// begin inline asm
	bfe.u32 %r58, %r55, 6, 10;
	// end inline asm
	shl.b32 	%r68, %r66, 2;
	add.s32 	%r70, %r32, %r68;
	ld.shared.f32 	%f12, [%r70];
	shl.b32 	%r71, %r67, 2;
	add.s32 	%r72, %r3, %r71;
	ld.shared.f32 	%f13, [%r72];
	mul.f32 	%f14, %f12, %f13;
	shl.b32 	%r73, %r58, 2;
	add.s32 	%r74, %r7, %r73;
	ld.shared.f32 	%f15, [%r74];
	fma.rn.f32 	%f16, %f14, %f15, %f22;
	// begin inline asm
	bfe.s32 %r60, %r55, 16, 5;
	// end inline asm
	add.s32 	%r87, %r60, %r66;
	// begin inline asm
	bfe.u32 %r62, %r55, 21, 1;
	// end inline asm
	add.s32 	%r86, %r62, %r67;
	// begin inline asm
	bfe.u32 %r64, %r55, 22, 10;
	// end inline asm
	shl.b32 	%r75, %r60, 2;
	add.s32 	%r76, %r70, %r75;
	ld.shared.f32 	%f17, [%r76];
	shl.b32 	%r77, %r62, 2;
	add.s32 	%r78, %r72, %r77;
	ld.shared.f32 	%f18, [%r78];
	mul.f32 	%f19, %f17, %f18;
	shl.b32 	%r79, %r64, 2;
	add.s32 	%r80, %r7, %r79;
	ld.shared.f32 	%f20, [%r80];
	fma.rn.f32 	%f22, %f19, %f20, %f16;
	add.s32 	%r85, %r85, %r13;
	setp.lt.u32 	%p11, %r85, %r16;
	@%p11 bra 	$L__BB0_13;
$L__BB0_14:
	add.s64 	%rd47, %rd56, %rd14;
	shl.b64 	%rd48, %rd47, 2;
	add.s64 	%rd49, %rd17, %rd48;
	st.global.f32 	[%rd49], %f22;
	mul.wide.u32 	%rd50, %r16, 4;
	add.s64 	%rd57, %rd57, %rd50;
	add.s32 	%r84, %r84, %r13;
	cvt.s64.s32 	%rd56, %r84;
	setp.gt.u64 	%p12, %rd31, %rd56;
	@%p12 bra 	$L__BB0_11;
$L__BB0_15:
	ret;

}


// ===== COMPILED SASS (sm_100) =====

	.target	sm_100

	.elftype	@"ET_EXEC"


//--------------------- .note.nv.tkinfo           --------------------------
	.section	.note.nv.tkinfo,"",@"SHT_NOTE"
	.sectionflags	@"SHF_NOTE_NV_TKINFO"
	.tkinfo
        /*0018*/ 	.word	0x00000002
        /*0030*/ 	.string	""
        /*0030*/ 	.string	"ptxas"
        /*0030*/ 	.string	"Cuda compilation tools, release 13.0, V13.0.88"
        /*0030*/ 	.string	"Build cuda_13.0.r13.0/compiler.36424714_0"
        /*0030*/ 	.string	"-arch sm_100 -m 64 "



//--------------------- .note.nv.cuinfo           --------------------------
	.section	.note.nv.cuinfo,"",@"SHT_NOTE"
	.sectionflags	@"SHF_NOTE_NV_CUINFO"
        /*0018*/ 	.short	0x0002
        /*001a*/ 	.short	0x0064
        /*001c*/ 	.short	0x0082
	.zero		2


//--------------------- .nv.info                  --------------------------
	.section	.nv.info,"",@"SHT_CUDA_INFO"
	.align	4


	//----- nvinfo : EIATTR_REGCOUNT
	.align		4
        /*0000*/ 	.byte	0x04, 0x2f
        /*0002*/ 	.short	(.L_1 - .L_0)
	.align		4
.L_0:
        /*0004*/ 	.word	index@(_Z29tensor_product_forward_kernelPfS_S_S_PjS0_mmmmm)
        /*0008*/ 	.word	0x0000001b


	//----- nvinfo : EIATTR_FRAME_SIZE
	.align		4
.L_1:
        /*000c*/ 	.byte	0x04, 0x11
        /*000e*/ 	.short	(.L_3 - .L_2)
	.align		4
.L_2:
        /*0010*/ 	.word	index@(_Z29tensor_product_forward_kernelPfS_S_S_PjS0_mmmmm)
        /*0014*/ 	.word	0x00000000


	//----- nvinfo : EIATTR_MIN_STACK_SIZE
	.align		4
.L_3:
        /*0018*/ 	.byte	0x04, 0x12
        /*001a*/ 	.short	(.L_5 - .L_4)
	.align		4
.L_4:
        /*001c*/ 	.word	index@(_Z29tensor_product_forward_kernelPfS_S_S_PjS0_mmmmm)
        /*0020*/ 	.word	0x00000000
.L_5:


//--------------------- .nv.compat                --------------------------
	.section	.nv.compat,"",@"SHT_CUDA_COMPAT_INFO"
	.align	4
        /*0000*/ 	.byte	0x02, 0x09, 0x00, 0x00, 0x02, 0x02, 0x01, 0x00, 0x02, 0x05, 0x05, 0x00, 0x03, 0x07, 0x01, 0x01
        /*0010*/ 	.byte	0x02, 0x03, 0x00, 0x00, 0x02, 0x06, 0x01, 0x00, 0x04, 0x0b, 0x08, 0x00, 0x09, 0x00, 0x00, 0x00
        /*0020*/ 	.byte	0x00, 0x00, 0x00, 0x00


//--------------------- .nv.info._Z29tensor_product_forward_kernelPfS_S_S_PjS0_mmmmm --------------------------
	.section	.nv.info._Z29tensor_product_forward_kernelPfS_S_S_PjS0_mmmmm,"",@"SHT_CUDA_INFO"
	.sectionflags	@""
	.align	4


	//----- nvinfo : EIATTR_CUDA_API_VERSION
	.align		4
        /*0000*/ 	.byte	0x04, 0x37
        /*0002*/ 	.short	(.L_7 - .L_6)
.L_6:
        /*0004*/ 	.word	0x00000082


	//----- nvinfo : EIATTR_KPARAM_INFO
	.align		4
.L_7:
        /*0008*/ 	.byte	0x04, 0x17
        /*000a*/ 	.short	(.L_9 - .L_8)
.L_8:
        /*000c*/ 	.word	0x00000000
        /*0010*/ 	.short	0x000a
        /*0012*/ 	.short	0x0050
        /*0014*/ 	.byte	0x00, 0xf0, 0x21, 0x00


	//----- nvinfo : EIATTR_KPARAM_INFO
	.align		4
.L_9:
        /*0018*/ 	.byte	0x04, 0x17
        /*001a*/ 	.short	(.L_11 - .L_10)
.L_10:
        /*001c*/ 	.word	0x00000000
        /*0020*/ 	.short	0x0009
        /*0022*/ 	.short	0x0048
        /*0024*/ 	.byte	0x00, 0xf0, 0x21, 0x00


	//----- nvinfo : EIATTR_KPARAM_INFO
	.align		4
.L_11:
        /*0028*/ 	.byte	0x04, 0x17
        /*002a*/ 	.short	(.L_13 - .L_12)
.L_12:
        /*002c*/ 	.word	0x00000000
        /*0030*/ 	.short	0x0008
        /*0032*/ 	.short	0x0040
        /*0034*/ 	.byte	0x00, 0xf0, 0x21, 0x00


	//----- nvinfo : EIATTR_KPARAM_INFO
	.align		4
.L_13:
        /*0038*/ 	.byte	0x04, 0x17
        /*003a*/ 	.short	(.L_15 - .L_14)
.L_14:
        /*003c*/ 	.word	0x00000000
        /*0040*/ 	.short	0x0007
        /*0042*/ 	.short	0x0038
        /*0044*/ 	.byte	0x00, 0xf0, 0x21, 0x00


	//----- nvinfo : EIATTR_KPARAM_INFO
	.align		4
.L_15:
        /*0048*/ 	.byte	0x04, 0x17
        /*004a*/ 	.short	(.L_17 - .L_16)
.L_16:
        /*004c*/ 	.word	0x00000000
        /*0050*/ 	.short	0x0006
        /*0052*/ 	.short	0x0030
        /*0054*/ 	.byte	0x00, 0xf0, 0x21, 0x00


	//----- nvinfo : EIATTR_KPARAM_INFO
	.align		4
.L_17:
        /*0058*/ 	.byte	0x04, 0x17
        /*005a*/ 	.short	(.L_19 - .L_18)
.L_18:
        /*005c*/ 	.word	0x00000000
        /*0060*/ 	.short	0x0005
        /*0062*/ 	.short	0x0028
        /*0064*/ 	.byte	0x00, 0xf5, 0x21, 0x00


	//----- nvinfo : EIATTR_KPARAM_INFO
	.align		4
.L_19:
        /*0068*/ 	.byte	0x04, 0x17
        /*006a*/ 	.short	(.L_21 - .L_20)
.L_20:
        /*006c*/ 	.word	0x00000000
        /*0070*/ 	.short	0x0004
        /*0072*/ 	.short	0x0020
        /*0074*/ 	.byte	0x00, 0xf5, 0x21, 0x00


	//----- nvinfo : EIATTR_KPARAM_INFO
	.align		4
.L_21:
        /*0078*/ 	.byte	0x04, 0x17
        /*007a*/ 	.short	(.L_23 - .L_22)
.L_22:
        /*007c*/ 	.word	0x00000000
        /*0080*/ 	.short	0x0003
        /*0082*/ 	.short	0x0018
        /*0084*/ 	.byte	0x00, 0xf5, 0x21, 0x00


	//----- nvinfo : EIATTR_KPARAM_INFO
	.align		4
.L_23:
        /*0088*/ 	.byte	0x04, 0x17
        /*008a*/ 	.short	(.L_25 - .L_24)
.L_24:
        /*008c*/ 	.word	0x00000000
        /*0090*/ 	.short	0x0002
        /*0092*/ 	.short	0x0010
        /*0094*/ 	.byte	0x00, 0xf5, 0x21, 0x00


	//----- nvinfo : EIATTR_KPARAM_INFO
	.align		4
.L_25:
        /*0098*/ 	.byte	0x04, 0x17
        /*009a*/ 	.short	(.L_27 - .L_26)
.L_26:
        /*009c*/ 	.word	0x00000000
        /*00a0*/ 	.short	0x0001
        /*00a2*/ 	.short	0x0008
        /*00a4*/ 	.byte	0x00, 0xf5, 0x21, 0x00


	//----- nvinfo : EIATTR_KPARAM_INFO
	.align		4
.L_27:
        /*00a8*/ 	.byte	0x04, 0x17
        /*00aa*/ 	.short	(.L_29 - .L_28)
.L_28:
        /*00ac*/ 	.word	0x00000000
        /*00b0*/ 	.short	0x0000
        /*00b2*/ 	.short	0x0000
        /*00b4*/ 	.byte	0x00, 0xf5, 0x21, 0x00


	//----- nvinfo : EIATTR_SPARSE_MMA_MASK
	.align		4
.L_29:
        /*00b8*/ 	.byte	0x03, 0x50
        /*00ba*/ 	.short	0x0000


	//----- nvinfo : EIATTR_MAXREG_COUNT
	.align		4
        /*00bc*/ 	.byte	0x03, 0x1b
        /*00be*/ 	.short	0x00ff


	//----- nvinfo : EIATTR_NUM_BARRIERS
	.align		4
        /*00c0*/ 	.byte	0x02, 0x4c
        /*00c2*/ 	.byte	0x01
	.zero		1


	//----- nvinfo : EIATTR_MERCURY_ISA_VERSION
	.align		4
        /*00c4*/ 	.byte	0x03, 0x5f
        /*00c6*/ 	.short	0x0101


	//----- nvinfo : EIATTR_VRC_CTA_INIT_COUNT
	.align		4
        /*00c8*/ 	.byte	0x02, 0x4a
	.zero		1
	.zero		1


	//----- nvinfo : EIATTR_EXIT_INSTR_OFFSETS
	.align		4
        /*00cc*/ 	.byte	0x04, 0x1c
        /*00ce*/ 	.short	(.L_31 - .L_30)


	//   ....[0]....
.L_30:
        /*00d0*/ 	.word	0x00000610


	//   ....[1]....
        /*00d4*/ 	.word	0x00000b40


	//----- nvinfo : EIATTR_CRS_STACK_SIZE
	.align		4
.L_31:
        /*00d8*/ 	.byte	0x04, 0x1e
        /*00da*/ 	.short	(.L_33 - .L_32)
.L_32:
        /*00dc*/ 	.word	0x00000000


	//----- nvinfo : EIATTR_CBANK_PARAM_SIZE
	.align		4
.L_33:
        /*00e0*/ 	.byte	0x03, 0x19
        /*00e2*/ 	.short	0x0058


	//----- nvinfo : EIATTR_PARAM_CBANK
	.align		4
        /*00e4*/ 	.byte	0x04, 0x0a
        /*00e6*/ 	.short	(.L_35 - .L_34)
	.align		4
.L_34:
        /*00e8*/ 	.word	index@(.nv.constant0._Z29tensor_product_forward_kernelPfS_S_S_PjS0_mmmmm)
        /*00ec*/ 	.short	0x0380
        /*00ee*/ 	.short	0x0058


	//----- nvinfo : EIATTR_SW_WAR
	.align		4
.L_35:
        /*00f0*/ 	.byte	0x04, 0x36
        /*00f2*/ 	.short	(.L_37 - .L_36)
.L_36:
        /*00f4*/ 	.word	0x00000008
.L_37:


//--------------------- .nv.callgraph             --------------------------
	.section	.nv.callgraph,"",@"SHT_CUDA_CALLGRAPH"
	.align	4
	.sectionentsize	8
	.align		4
        /*0000*/ 	.word	0x00000000
	.align		4
        /*0004*/ 	.word	0xffffffff
	.align		4
        /*0008*/ 	.word	0x00000000
	.align		4
        /*000c*/ 	.word	0xfffffffe
	.align		4
        /*0010*/ 	.word	0x00000000
	.align		4
        /*0014*/ 	.word	0xfffffffd
	.align		4
        /*0018*/ 	.word	0x00000000
	.align		4
        /*001c*/ 	.word	0xfffffffc


//--------------------- .text._Z29tensor_product_forward_kernelPfS_S_S_PjS0_mmmmm --------------------------
	.section	.text._Z29tensor_product_forward_kernelPfS_S_S_PjS0_mmmmm,"ax",@progbits
	.align	128
        .global         _Z29tensor_product_forward_kernelPfS_S_S_PjS0_mmmmm
        .type           _Z29tensor_product_forward_kernelPfS_S_S_PjS0_mmmmm,@function
        .size           _Z29tensor_product_forward_kernelPfS_S_S_PjS0_mmmmm,(.L_x_14 - _Z29tensor_product_forward_kernelPfS_S_S_PjS0_mmmmm)
        .other          _Z29tensor_product_forward_kernelPfS_S_S_PjS0_mmmmm,@"STO_CUDA_ENTRY STV_DEFAULT"
_Z29tensor_product_forward_kernelPfS_S_S_PjS0_mmmmm:
.text._Z29tensor_product_forward_kernelPfS_S_S_PjS0_mmmmm:
[----:B------:R-:W-:Y:S01]  /*0000*/  LDC R1, c[0x0][0x37c] ;  /* 0x0000df00ff017b82 */ /* 0x000fe20000000800 */
[----:B------:R-:W0:Y:S01]  /*0010*/  S2R R7, SR_TID.X ;  /* 0x0000000000077919 */ /* 0x000e220000002100 */
[----:B------:R-:W0:Y:S06]  /*0020*/  LDCU.64 UR4, c[0x0][0x3b0] ;  /* 0x00007600ff0477ac */ /* 0x000e2c0008000a00 */
[----:B------:R-:W1:Y:S01]  /*0030*/  LDC.64 R10, c[0x0][0x3b8] ;  /* 0x0000ee00ff0a7b82 */ /* 0x000e620000000a00 */
[----:B------:R-:W-:Y:S01]  /*0040*/  BSSY.RECONVERGENT B0, `(.L_x_0) ;  /* 0x0000021000007945 */ /* 0x000fe20003800200 */
[----:B------:R-:W2:Y:S01]  /*0050*/  LDCU.64 UR14, c[0x0][0x3c0] ;  /* 0x00007800ff0e77ac */ /* 0x000ea20008000a00 */
[----:B------:R-:W3:Y:S05]  /*0060*/  LDCU.64 UR8, c[0x0][0x358] ;  /* 0x00006b00ff0877ac */ /* 0x000eea0008000a00 */
[----:B------:R-:W4:Y:S01]  /*0070*/  S2UR UR10, SR_CTAID.X ;  /* 0x00000000000a79c3 */ /* 0x000f220000002500 */
[----:B------:R-:W1:Y:S01]  /*0080*/  LDCU.64 UR6, c[0x0][0x380] ;  /* 0x00007000ff0677ac */ /* 0x000e620008000a00 */
[----:B0-----:R-:W-:Y:S01]  /*0090*/  ISETP.GE.U32.AND P0, PT, R7, UR4, PT ;  /* 0x0000000407007c0c */ /* 0x001fe2000bf06070 */
[----:B------:R-:W-:-:S03]  /*00a0*/  IMAD.MOV.U32 R0, RZ, RZ, R7 ;  /* 0x000000ffff007224 */ /* 0x000fc600078e0007 */
[----:B------:R-:W-:-:S13]  /*00b0*/  ISETP.GE.U32.AND.EX P0, PT, RZ, UR5, PT, P0 ;  /* 0x00000005ff007c0c */ /* 0x000fda000bf06100 */
[----:B--234-:R-:W-:Y:S05]  /*00c0*/  @P0 BRA `(.L_x_1) ;  /* 0x0000000000600947 */ /* 0x01cfea0003800000 */
[----:B------:R-:W0:Y:S01]  /*00d0*/  S2R R3, SR_CgaCtaId ;  /* 0x0000000000037919 */ /* 0x000e220000008800 */
[----:B------:R-:W2:Y:S01]  /*00e0*/  LDC R8, c[0x0][0x360] ;  /* 0x0000d800ff087b82 */ /* 0x000ea20000000800 */
[----:B------:R-:W-:Y:S01]  /*00f0*/  MOV R2, 0x400 ;  /* 0x0000040000027802 */ /* 0x000fe20000000f00 */
[----:B------:R-:W-:Y:S02]  /*0100*/  IMAD.MOV.U32 R12, RZ, RZ, R7 ;  /* 0x000000ffff0c7224 */ /* 0x000fe400078e0007 */
[----:B------:R-:W-:Y:S02]  /*0110*/  IMAD.MOV.U32 R13, RZ, RZ, RZ ;  /* 0x000000ffff0d7224 */ /* 0x000fe400078e00ff */
[----:B------:R-:W-:Y:S01]  /*0120*/  IMAD.MOV.U32 R9, RZ, RZ, R0 ;  /* 0x000000ffff097224 */ /* 0x000fe200078e0000 */
[----:B0-----:R-:W-:-:S07]  /*0130*/  LEA R6, R3, R2, 0x18 ;  /* 0x0000000203067211 */ /* 0x001fce00078ec0ff */
.L_x_2:
[----:B------:R-:W-:Y:S02]  /*0140*/  IMAD.U32 R5, RZ, RZ, UR4 ;  /* 0x00000004ff057e24 */ /* 0x000fe4000f8e00ff */
[----:B------:R-:W-:Y:S02]  /*0150*/  IMAD.MOV.U32 R2, RZ, RZ, R12 ;  /* 0x000000ffff027224 */ /* 0x000fe400078e000c */
[----:B0-----:R-:W-:Y:S02]  /*0160*/  IMAD.MOV.U32 R3, RZ, RZ, R13 ;  /* 0x000000ffff037224 */ /* 0x001fe400078e000d */
[----:B------:R-:W-:Y:S02]  /*0170*/  IMAD.U32 R13, RZ, RZ, UR5 ;  /* 0x00000005ff0d7e24 */ /* 0x000fe4000f8e00ff */
[----:B------:R-:W-:-:S04]  /*0180*/  IMAD.WIDE.U32 R2, R5, UR10, R2 ;  /* 0x0000000a05027c25 */ /* 0x000fc8000f8e0002 */
[----:B------:R-:W-:Y:S01]  /*0190*/  IMAD R3, R13, UR10, R3 ;  /* 0x0000000a0d037c24 */ /* 0x000fe2000f8e0203 */
[----:B-1----:R-:W-:-:S04]  /*01a0*/  LEA R4, P0, R2, UR6, 0x2 ;  /* 0x0000000602047c11 */ /* 0x002fc8000f8010ff */
[----:B------:R-:W-:-:S05]  /*01b0*/  LEA.HI.X R5, R2, UR7, R3, 0x2, P0 ;  /* 0x0000000702057c11 */ /* 0x000fca00080f1403 */
[----:B------:R-:W3:Y:S01]  /*01c0*/  LDG.E.CONSTANT R4, desc[UR8][R4.64] ;  /* 0x0000000804047981 */ /* 0x000ee2000c1e9900 */
[----:B------:R-:W-:Y:S02]  /*01d0*/  IMAD R3, R9, 0x4, R6 ;  /* 0x0000000409037824 */ /* 0x000fe400078e0206 */
[----:B--2---:R-:W-:-:S04]  /*01e0*/  IMAD.IADD R12, R8, 0x1, R9 ;  /* 0x00000001080c7824 */ /* 0x004fc800078e0209 */
[--C-:B------:R-:W-:Y:S01]  /*01f0*/  IMAD.MOV.U32 R9, RZ, RZ, R12.reuse ;  /* 0x000000ffff097224 */ /* 0x100fe200078e000c */
[----:B------:R-:W-:Y:S02]  /*0200*/  ISETP.GE.U32.AND P0, PT, R12, UR4, PT ;  /* 0x000000040c007c0c */ /* 0x000fe4000bf06070 */
[----:B------:R-:W-:-:S04]  /*0210*/  SHF.R.S32.HI R13, RZ, 0x1f, R12 ;  /* 0x0000001fff0d7819 */ /* 0x000fc8000001140c */
[----:B------:R-:W-:Y:S01]  /*0220*/  ISETP.GE.U32.AND.EX P0, PT, R13, UR5, PT, P0 ;  /* 0x000000050d007c0c */ /* 0x000fe2000bf06100 */
[----:B---3--:R0:W-:-:S12]  /*0230*/  STS [R3], R4 ;  /* 0x0000000403007388 */ /* 0x0081d80000000800 */
[----:B------:R-:W-:Y:S05]  /*0240*/  @!P0 BRA `(.L_x_2) ;  /* 0xfffffffc00bc8947 */ /* 0x000fea000383ffff */
.L_x_1:
[----:B-1----:R-:W-:Y:S05]  /*0250*/  BSYNC.RECONVERGENT B0 ;  /* 0x0000000000007941 */ /* 0x002fea0003800200 */
.L_x_0:
[----:B------:R-:W-:Y:S01]  /*0260*/  R2UR UR5, R10 ;  /* 0x000000000a0572ca */ /* 0x000fe200000e0000 */
[----:B------:R-:W1:Y:S01]  /*0270*/  S2UR UR7, SR_CgaCtaId ;  /* 0x00000000000779c3 */ /* 0x000e620000008800 */
[----:B------:R-:W-:Y:S01]  /*0280*/  UMOV UR6, 0x400 ;  /* 0x0000040000067882 */ /* 0x000fe20000000000 */
[C---:B------:R-:W-:Y:S01]  /*0290*/  ISETP.GE.U32.AND P1, PT, R7.reuse, UR14, PT ;  /* 0x0000000e07007c0c */ /* 0x040fe2000bf26070 */
[----:B------:R-:W2:Y:S01]  /*02a0*/  LDCU.64 UR12, c[0x0][0x388] ;  /* 0x00007100ff0c77ac */ /* 0x000ea20008000a00 */
[----:B------:R-:W-:Y:S02]  /*02b0*/  BSSY.RECONVERGENT B0, `(.L_x_3) ;  /* 0x000001a000007945 */ /* 0x000fe40003800200 */
[----:B------:R-:W-:Y:S02]  /*02c0*/  ISETP.GE.U32.AND.EX P1, PT, RZ, UR15, PT, P1 ;  /* 0x0000000fff007c0c */ /* 0x000fe4000bf26110 */
[----:B------:R-:W3:Y:S04]  /*02d0*/  LDC.64 R8, c[0x0][0x3d0] ;  /* 0x0000f400ff087b82 */ /* 0x000ee80000000a00 */
[----:B------:R-:W-:-:S04]  /*02e0*/  ISETP.GE.U32.AND P0, PT, R7, UR5, PT ;  /* 0x0000000507007c0c */ /* 0x000fc8000bf06070 */
[----:B------:R-:W-:Y:S01]  /*02f0*/  ISETP.GE.U32.AND.EX P0, PT, RZ, R11, PT, P0 ;  /* 0x0000000bff00720c */ /* 0x000fe20003f06100 */
[----:B-1----:R-:W-:-:S04]  /*0300*/  ULEA UR6, UR7, UR6, 0x18 ;  /* 0x0000000607067291 */ /* 0x002fc8000f8ec0ff */
[----:B------:R-:W-:-:S08]  /*0310*/  ULEA UR7, UR4, UR6, 0x2 ;  /* 0x0000000604077291 */ /* 0x000fd0000f8e10ff */
[----:B--2---:R-:W-:Y:S05]  /*0320*/  @P0 BRA `(.L_x_4) ;  /* 0x0000000000480947 */ /* 0x004fea0003800000 */
[----:B------:R-:W1:Y:S01]  /*0330*/  LDC R13, c[0x0][0x360] ;  /* 0x0000d800ff0d7b82 */ /* 0x000e620000000800 */
[----:B------:R-:W-:Y:S02]  /*0340*/  IMAD.MOV.U32 R2, RZ, RZ, R7 ;  /* 0x000000ffff027224 */ /* 0x000fe400078e0007 */
[----:B0-----:R-:W-:Y:S02]  /*0350*/  IMAD.MOV.U32 R3, RZ, RZ, RZ ;  /* 0x000000ffff037224 */ /* 0x001fe400078e00ff */
[----:B------:R-:W-:-:S07]  /*0360*/  IMAD.MOV.U32 R6, RZ, RZ, R0 ;  /* 0x000000ffff067224 */ /* 0x000fce00078e0000 */
.L_x_5:
[----:B------:R-:W-:-:S04]  /*0370*/  IMAD.U32 R5, RZ, RZ, UR5 ;  /* 0x00000005ff057e24 */ /* 0x000fc8000f8e00ff */
[----:B------:R-:W-:-:S04]  /*0380*/  IMAD.WIDE.U32 R2, R5, UR10, R2 ;  /* 0x0000000a05027c25 */ /* 0x000fc8000f8e0002 */
[----:B------:R-:W-:Y:S01]  /*0390*/  IMAD R3, R11, UR10, R3 ;  /* 0x0000000a0b037c24 */ /* 0x000fe2000f8e0203 */
[----:B------:R-:W-:-:S04]  /*03a0*/  LEA R4, P0, R2, UR12, 0x2 ;  /* 0x0000000c02047c11 */ /* 0x000fc8000f8010ff */
[----:B------:R-:W-:-:S05]  /*03b0*/  LEA.HI.X R5, R2, UR13, R3, 0x2, P0 ;  /* 0x0000000d02057c11 */ /* 0x000fca00080f1403 */
[----:B------:R-:W2:Y:S01]  /*03c0*/  LDG.E.CONSTANT R4, desc[UR8][R4.64] ;  /* 0x0000000804047981 */ /* 0x000ea2000c1e9900 */
[----:B------:R-:W-:Y:S01]  /*03d0*/  LEA R3, R6, UR7, 0x2 ;  /* 0x0000000706037c11 */ /* 0x000fe2000f8e10ff */
[----:B-1----:R-:W-:-:S04]  /*03e0*/  IMAD.IADD R2, R13, 0x1, R6 ;  /* 0x000000010d027824 */ /* 0x002fc800078e0206 */
[--C-:B------:R-:W-:Y:S01]  /*03f0*/  IMAD.MOV.U32 R6, RZ, RZ, R2.reuse ;  /* 0x000000ffff067224 */ /* 0x100fe200078e0002 */
[----:B------:R-:W-:Y:S01]  /*0400*/  ISETP.GE.U32.AND P0, PT, R2, UR5, PT ;  /* 0x0000000502007c0c */ /* 0x000fe2000bf06070 */
[----:B--2---:R0:W-:Y:S02]  /*0410*/  STS [R3], R4 ;  /* 0x0000000403007388 */ /* 0x0041e40000000800 */
[----:B0-----:R-:W-:-:S04]  /*0420*/  SHF.R.S32.HI R3, RZ, 0x1f, R2 ;  /* 0x0000001fff037819 */ /* 0x001fc80000011402 */
[----:B------:R-:W-:-:S13]  /*0430*/  ISETP.GE.U32.AND.EX P0, PT, R3, R11, PT, P0 ;  /* 0x0000000b0300720c */ /* 0x000fda0003f06100 */
[----:B------:R-:W-:Y:S05]  /*0440*/  @!P0 BRA `(.L_x_5) ;  /* 0xfffffffc00c88947 */ /* 0x000fea000383ffff */
.L_x_4:
[----:B------:R-:W-:Y:S05]  /*0450*/  BSYNC.RECONVERGENT B0 ;  /* 0x0000000000007941 */ /* 0x000fea0003800200 */
.L_x_3:
[----:B------:R-:W-:Y:S01]  /*0460*/  UIADD3 UR4, UPT, UPT, UR4, UR5, URZ ;  /* 0x0000000504047290 */ /* 0x000fe2000fffe0ff */
[----:B------:R-:W-:Y:S01]  /*0470*/  BSSY.RECONVERGENT B0, `(.L_x_6) ;  /* 0x0000013000007945 */ /* 0x000fe20003800200 */
[----:B------:R-:W1:Y:S02]  /*0480*/  LDCU.64 UR12, c[0x0][0x398] ;  /* 0x00007300ff0c77ac */ /* 0x000e640008000a00 */
[----:B------:R-:W-:Y:S01]  /*0490*/  ULEA UR4, UR4, UR6, 0x2 ;  /* 0x0000000604047291 */ /* 0x000fe2000f8e10ff */
[----:B------:R-:W-:Y:S11]  /*04a0*/  @P1 BRA `(.L_x_7) ;  /* 0x00000000003c1947 */ /* 0x000ff60003800000 */
[----:B------:R-:W2:Y:S01]  /*04b0*/  LDC R11, c[0x0][0x360] ;  /* 0x0000d800ff0b7b82 */ /* 0x000ea20000000800 */
[----:B------:R-:W-:Y:S02]  /*04c0*/  IMAD.MOV.U32 R6, RZ, RZ, R7 ;  /* 0x000000ffff067224 */ /* 0x000fe400078e0007 */
[----:B------:R-:W-:Y:S02]  /*04d0*/  IMAD.MOV.U32 R13, RZ, RZ, RZ ;  /* 0x000000ffff0d7224 */ /* 0x000fe400078e00ff */
[----:B0-----:R-:W-:-:S07]  /*04e0*/  IMAD.MOV.U32 R4, RZ, RZ, R0 ;  /* 0x000000ffff047224 */ /* 0x001fce00078e0000 */
.L_x_8:
[----:B-1--4-:R-:W-:-:S04]  /*04f0*/  LEA R2, P0, R6, UR12, 0x2 ;  /* 0x0000000c06027c11 */ /* 0x012fc8000f8010ff */
[----:B------:R-:W-:-:S05]  /*0500*/  LEA.HI.X R3, R6, UR13, R13, 0x2, P0 ;  /* 0x0000000d06037c11 */ /* 0x000fca00080f140d */
[----:B------:R-:W4:Y:S01]  /*0510*/  LDG.E.CONSTANT R2, desc[UR8][R2.64] ;  /* 0x0000000802027981 */ /* 0x000f22000c1e9900 */
[----:B------:R-:W-:Y:S01]  /*0520*/  LEA R5, R4, UR4, 0x2 ;  /* 0x0000000404057c11 */ /* 0x000fe2000f8e10ff */
[----:B--2---:R-:W-:-:S04]  /*0530*/  IMAD.IADD R6, R11, 0x1, R4 ;  /* 0x000000010b067824 */ /* 0x004fc800078e0204 */
[--C-:B------:R-:W-:Y:S01]  /*0540*/  IMAD.MOV.U32 R4, RZ, RZ, R6.reuse ;  /* 0x000000ffff047224 */ /* 0x100fe200078e0006 */
[----:B------:R-:W-:Y:S02]  /*0550*/  ISETP.GE.U32.AND P0, PT, R6, UR14, PT ;  /* 0x0000000e06007c0c */ /* 0x000fe4000bf06070 */
[----:B------:R-:W-:-:S04]  /*0560*/  SHF.R.S32.HI R13, RZ, 0x1f, R6 ;  /* 0x0000001fff0d7819 */ /* 0x000fc80000011406 */
[----:B------:R-:W-:Y:S01]  /*0570*/  ISETP.GE.U32.AND.EX P0, PT, R13, UR15, PT, P0 ;  /* 0x0000000f0d007c0c */ /* 0x000fe2000bf06100 */
[----:B----4-:R4:W-:-:S12]  /*0580*/  STS [R5], R2 ;  /* 0x0000000205007388 */ /* 0x0109d80000000800 */
[----:B------:R-:W-:Y:S05]  /*0590*/  @!P0 BRA `(.L_x_8) ;  /* 0xfffffffc00d48947 */ /* 0x000fea000383ffff */
.L_x_7:
[----:B-1----:R-:W-:Y:S05]  /*05a0*/  BSYNC.RECONVERGENT B0 ;  /* 0x0000000000007941 */ /* 0x002fea0003800200 */
.L_x_6:
[----:B------:R-:W1:Y:S01]  /*05b0*/  LDCU.64 UR16, c[0x0][0x3c8] ;  /* 0x00007900ff1077ac */ /* 0x000e620008000a00 */
[----:B------:R-:W-:Y:S01]  /*05c0*/  BAR.SYNC.DEFER_BLOCKING 0x0 ;  /* 0x0000000000007b1d */ /* 0x000fe20000010000 */
[----:B---3--:R-:W-:Y:S02]  /*05d0*/  ISETP.LE.U32.AND P0, PT, R8, UR10, PT ;  /* 0x0000000a08007c0c */ /* 0x008fe4000bf03070 */
[----:B-1----:R-:W-:-:S04]  /*05e0*/  ISETP.GE.U32.AND P1, PT, R7, UR16, PT ;  /* 0x0000001007007c0c */ /* 0x002fc8000bf26070 */
[----:B------:R-:W-:-:S04]  /*05f0*/  ISETP.GE.U32.AND.EX P1, PT, RZ, UR17, PT, P1 ;  /* 0x00000011ff007c0c */ /* 0x000fc8000bf26110 */
[----:B------:R-:W-:-:S13]  /*0600*/  ISETP.GE.U32.OR.EX P0, PT, RZ, R9, P1, P0 ;  /* 0x00000009ff00720c */ /* 0x000fda0000f06500 */
[----:B------:R-:W-:Y:S05]  /*0610*/  @P0 EXIT ;  /* 0x000000000000094d */ /* 0x000fea0003800000 */
[----:B------:R-:W1:Y:S01]  /*0620*/  LDCU UR5, c[0x0][0x360] ;  /* 0x00006c00ff0577ac */ /* 0x000e620008000800 */
[----:B------:R-:W-:Y:S02]  /*0630*/  IMAD.MOV.U32 R8, RZ, RZ, R7 ;  /* 0x000000ffff087224 */ /* 0x000fe400078e0007 */
[----:B------:R-:W-:Y:S01]  /*0640*/  IMAD.MOV.U32 R9, RZ, RZ, RZ ;  /* 0x000000ffff097224 */ /* 0x000fe200078e00ff */
[----:B------:R-:W4:Y:S01]  /*0650*/  LDCU.64 UR12, c[0x0][0x3a0] ;  /* 0x00007400ff0c77ac */ /* 0x000f220008000a00 */
[----:B-1----:R-:W-:Y:S02]  /*0660*/  VIADD R6, R0, UR5 ;  /* 0x0000000500067c36 */ /* 0x002fe40008000000 */
[----:B----4-:R-:W-:Y:S02]  /*0670*/  IMAD.U32 R2, RZ, RZ, UR12 ;  /* 0x0000000cff027e24 */ /* 0x010fe4000f8e00ff */
[----:B0-----:R-:W-:-:S07]  /*0680*/  IMAD.U32 R3, RZ, RZ, UR13 ;  /* 0x0000000dff037e24 */ /* 0x001fce000f8e00ff */
.L_x_12:
[C---:B------:R-:W-:Y:S01]  /*0690*/  LEA R12, P0, R7.reuse, R2, 0x2 ;  /* 0x00000002070c7211 */ /* 0x040fe200078010ff */
[----:B------:R-:W0:Y:S03]  /*06a0*/  LDC.64 R4, c[0x0][0x3a8] ;  /* 0x0000ea00ff047b82 */ /* 0x000e260000000a00 */
[----:B------:R-:W-:-:S05]  /*06b0*/  LEA.HI.X R13, R7, R3, RZ, 0x2, P0 ;  /* 0x00000003070d7211 */ /* 0x000fca00000f14ff */
[----:B------:R-:W2:Y:S01]  /*06c0*/  LDG.E.CONSTANT R12, desc[UR8][R12.64] ;  /* 0x000000080c0c7981 */ /* 0x000ea2000c1e9900 */
[----:B------:R-:W-:-:S05]  /*06d0*/  SHF.R.S32.HI R11, RZ, 0x7, R0 ;  /* 0x00000007ff0b7819 */ /* 0x000fca0000011400 */
[----:B0-----:R-:W-:-:S05]  /*06e0*/  IMAD.WIDE R4, R11, 0x4, R4 ;  /* 0x000000040b047825 */ /* 0x001fca00078e0204 */
[----:B------:R0:W3:Y:S01]  /*06f0*/  LDG.E.CONSTANT R11, desc[UR8][R4.64] ;  /* 0x00000008040b7981 */ /* 0x0000e2000c1e9900 */
[----:B------:R-:W-:Y:S01]  /*0700*/  BSSY.RECONVERGENT B0, `(.L_x_9) ;  /* 0x0000036000007945 */ /* 0x000fe20003800200 */
[----:B0-----:R-:W0:Y:S01]  /*0710*/  LDC.64 R4, c[0x0][0x3c8] ;  /* 0x0000f200ff047b82 */ /* 0x001e220000000a00 */
[--C-:B--2---:R-:W-:Y:S01]  /*0720*/  SHF.R.U32.HI R14, RZ, 0xa, R12.reuse ;  /* 0x0000000aff0e7819 */ /* 0x104fe2000001160c */
[----:B------:R-:W-:Y:S01]  /*0730*/  IMAD.SHL.U32 R10, R12, 0x4, RZ ;  /* 0x000000040c0a7824 */ /* 0x000fe200078e00ff */
[----:B------:R-:W-:Y:S02]  /*0740*/  SHF.R.U32.HI R17, RZ, 0x12, R12 ;  /* 0x00000012ff117819 */ /* 0x000fe4000001160c */
[----:B------:R-:W-:Y:S02]  /*0750*/  SGXT.U32 R14, R14, 0xa ;  /* 0x0000000a0e0e781a */ /* 0x000fe40000000000 */
[----:B------:R-:W-:Y:S02]  /*0760*/  LOP3.LUT R15, R10, 0xffc, RZ, 0xc0, !PT ;  /* 0x00000ffc0a0f7812 */ /* 0x000fe400078ec0ff */
[----:B------:R-:W-:-:S02]  /*0770*/  LEA R16, R14, UR7, 0x2 ;  /* 0x000000070e107c11 */ /* 0x000fc4000f8e10ff */
[----:B------:R-:W-:Y:S02]  /*0780*/  LOP3.LUT R17, R17, 0x3ffc, RZ, 0xc0, !PT ;  /* 0x00003ffc11117812 */ /* 0x000fe400078ec0ff */
[----:B------:R-:W-:Y:S04]  /*0790*/  LDS R15, [R15+UR6] ;  /* 0x000000060f0f7984 */ /* 0x000fe80008000800 */
[----:B------:R-:W1:Y:S04]  /*07a0*/  LDS R16, [R16] ;  /* 0x0000000010107984 */ /* 0x000e680000000800 */
[----:B------:R-:W2:Y:S01]  /*07b0*/  LDS R17, [R17+UR4] ;  /* 0x0000000411117984 */ /* 0x000ea20008000800 */
[----:B---3--:R-:W-:Y:S01]  /*07c0*/  ISETP.GE.U32.AND P0, PT, R6, R11, PT ;  /* 0x0000000b0600720c */ /* 0x008fe20003f06070 */
[----:B-1----:R-:W-:-:S04]  /*07d0*/  FMUL R10, R15, R16 ;  /* 0x000000100f0a7220 */ /* 0x002fc80000400000 */
[----:B--2---:R-:W-:-:S08]  /*07e0*/  FMUL R10, R10, R17 ;  /* 0x000000110a0a7220 */ /* 0x004fd00000400000 */
[----:B0-----:R-:W-:Y:S05]  /*07f0*/  @P0 BRA `(.L_x_10) ;  /* 0x0000000000980947 */ /* 0x001fea0003800000 */
[----:B------:R-:W-:Y:S01]  /*0800*/  LOP3.LUT R13, R12, 0x3ff, RZ, 0xc0, !PT ;  /* 0x000003ff0c0d7812 */ /* 0x000fe200078ec0ff */
[----:B------:R-:W-:-:S07]  /*0810*/  IMAD.MOV.U32 R12, RZ, RZ, R6 ;  /* 0x000000ffff0c7224 */ /* 0x000fce00078e0006 */
.L_x_11:
[----:B------:R-:W-:-:S06]  /*0820*/  IMAD.WIDE R16, R12, 0x4, R2 ;  /* 0x000000040c107825 */ /* 0x000fcc00078e0202 */
[----:B------:R-:W2:Y:S01]  /*0830*/  LDG.E.CONSTANT R16, desc[UR8][R16.64] ;  /* 0x0000000810107981 */ /* 0x000ea2000c1e9900 */
[----:B------:R-:W-:-:S05]  /*0840*/  VIADD R12, R12, UR5 ;  /* 0x000000050c0c7c36 */ /* 0x000fca0008000000 */
[----:B------:R-:W-:Y:S02]  /*0850*/  ISETP.GE.U32.AND P0, PT, R12, R11, PT ;  /* 0x0000000b0c00720c */ /* 0x000fe40003f06070 */
[--C-:B--2---:R-:W-:Y:S02]  /*0860*/  SHF.R.U32.HI R15, RZ, 0x5, R16.reuse ;  /* 0x00000005ff0f7819 */ /* 0x104fe40000011610 */
[----:B------:R-:W-:Y:S02]  /*0870*/  SGXT R18, R16, 0x5 ;  /* 0x000000051012781a */ /* 0x000fe40000000200 */
[----:B------:R-:W-:Y:S02]  /*0880*/  SGXT.U32 R15, R15, 0x1 ;  /* 0x000000010f0f781a */ /* 0x000fe40000000000 */
[--C-:B------:R-:W-:Y:S01]  /*0890*/  SHF.R.U32.HI R20, RZ, 0x15, R16.reuse ;  /* 0x00000015ff147819 */ /* 0x100fe20000011610 */
[----:B------:R-:W-:Y:S01]  /*08a0*/  IMAD.IADD R13, R18, 0x1, R13 ;  /* 0x00000001120d7824 */ /* 0x000fe200078e020d */
[----:B------:R-:W-:Y:S01]  /*08b0*/  SHF.R.U32.HI R19, RZ, 0x6, R16 ;  /* 0x00000006ff137819 */ /* 0x000fe20000011610 */
[----:B------:R-:W-:Y:S01]  /*08c0*/  IMAD.IADD R14, R15, 0x1, R14 ;  /* 0x000000010f0e7824 */ /* 0x000fe200078e020e */
[----:B------:R-:W-:-:S02]  /*08d0*/  SHF.R.S32.HI R15, RZ, 0x10, R16 ;  /* 0x00000010ff0f7819 */ /* 0x000fc40000011410 */
[----:B------:R-:W-:Y:S02]  /*08e0*/  SHF.R.U32.HI R22, RZ, 0x16, R16 ;  /* 0x00000016ff167819 */ /* 0x000fe40000011610 */
[----:B------:R-:W-:Y:S02]  /*08f0*/  SGXT R16, R15, 0x5 ;  /* 0x000000050f10781a */ /* 0x000fe40000000200 */
[----:B------:R-:W-:Y:S02]  /*0900*/  SGXT.U32 R15, R20, 0x1 ;  /* 0x00000001140f781a */ /* 0x000fe40000000000 */
[C---:B------:R-:W-:Y:S01]  /*0910*/  LEA R17, R13.reuse, UR6, 0x2 ;  /* 0x000000060d117c11 */ /* 0x040fe2000f8e10ff */
[----:B------:R-:W-:Y:S01]  /*0920*/  IMAD.IADD R13, R13, 0x1, R16 ;  /* 0x000000010d0d7824 */ /* 0x000fe200078e0210 */
[C---:B------:R-:W-:Y:S01]  /*0930*/  LEA R20, R14.reuse, UR7, 0x2 ;  /* 0x000000070e147c11 */ /* 0x040fe2000f8e10ff */
[----:B------:R-:W-:Y:S01]  /*0940*/  IMAD.IADD R14, R14, 0x1, R15 ;  /* 0x000000010e0e7824 */ /* 0x000fe200078e020f */
[----:B------:R-:W-:Y:S01]  /*0950*/  SGXT.U32 R18, R19, 0xa ;  /* 0x0000000a1312781a */ /* 0x000fe20000000000 */
[----:B------:R-:W-:Y:S01]  /*0960*/  IMAD R23, R16, 0x4, R17 ;  /* 0x0000000410177824 */ /* 0x000fe200078e0211 */
[----:B------:R-:W-:Y:S01]  /*0970*/  SGXT.U32 R22, R22, 0xa ;  /* 0x0000000a1616781a */ /* 0x000fe20000000000 */
[----:B------:R-:W-:Y:S01]  /*0980*/  IMAD R24, R15, 0x4, R20 ;  /* 0x000000040f187824 */ /* 0x000fe200078e0214 */
[----:B------:R-:W-:Y:S01]  /*0990*/  LEA R21, R18, UR4, 0x2 ;  /* 0x0000000412157c11 */ /* 0x000fe2000f8e10ff */
[----:B------:R-:W-:Y:S01]  /*09a0*/  LDS R19, [R20] ;  /* 0x0000000014137984 */ /* 0x000fe20000000800 */
[----:B------:R-:W-:-:S03]  /*09b0*/  LEA R22, R22, UR4, 0x2 ;  /* 0x0000000416167c11 */ /* 0x000fc6000f8e10ff */
[----:B------:R-:W0:Y:S04]  /*09c0*/  LDS R18, [R17] ;  /* 0x0000000011127984 */ /* 0x000e280000000800 */
[----:B------:R-:W1:Y:S04]  /*09d0*/  LDS R21, [R21] ;  /* 0x0000000015157984 */ /* 0x000e680000000800 */
[----:B------:R-:W-:Y:S04]  /*09e0*/  LDS R23, [R23] ;  /* 0x0000000017177984 */ /* 0x000fe80000000800 */
[----:B------:R-:W2:Y:S04]  /*09f0*/  LDS R24, [R24] ;  /* 0x0000000018187984 */ /* 0x000ea80000000800 */
[----:B------:R-:W3:Y:S01]  /*0a00*/  LDS R22, [R22] ;  /* 0x0000000016167984 */ /* 0x000ee20000000800 */
[----:B0-----:R-:W-:-:S04]  /*0a10*/  FMUL R19, R18, R19 ;  /* 0x0000001312137220 */ /* 0x001fc80000400000 */
[----:B-1----:R-:W-:Y:S01]  /*0a20*/  FFMA R10, R19, R21, R10 ;  /* 0x00000015130a7223 */ /* 0x002fe2000000000a */
[----:B--2---:R-:W-:-:S04]  /*0a30*/  FMUL R17, R23, R24 ;  /* 0x0000001817117220 */ /* 0x004fc80000400000 */
[----:B---3--:R-:W-:Y:S01]  /*0a40*/  FFMA R10, R17, R22, R10 ;  /* 0x00000016110a7223 */ /* 0x008fe2000000000a */
[----:B------:R-:W-:Y:S06]  /*0a50*/  @!P0 BRA `(.L_x_11) ;  /* 0xfffffffc00708947 */ /* 0x000fec000383ffff */
.L_x_10:
[----:B------:R-:W-:Y:S05]  /*0a60*/  BSYNC.RECONVERGENT B0 ;  /* 0x0000000000007941 */ /* 0x000fea0003800200 */
.L_x_9:
[----:B------:R-:W0:Y:S01]  /*0a70*/  LDCU.64 UR12, c[0x0][0x390] ;  /* 0x00007200ff0c77ac */ /* 0x000e220008000a00 */
[----:B------:R-:W-:-:S04]  /*0a80*/  IMAD.WIDE.U32 R8, R4, UR10, R8 ;  /* 0x0000000a04087c25 */ /* 0x000fc8000f8e0008 */
[----:B------:R-:W-:Y:S02]  /*0a90*/  IMAD R9, R5, UR10, R9 ;  /* 0x0000000a05097c24 */ /* 0x000fe4000f8e0209 */
[----:B------:R-:W-:Y:S01]  /*0aa0*/  IMAD.WIDE.U32 R2, R11, 0x4, R2 ;  /* 0x000000040b027825 */ /* 0x000fe200078e0002 */
[----:B0-----:R-:W-:-:S04]  /*0ab0*/  LEA R12, P0, R8, UR12, 0x2 ;  /* 0x0000000c080c7c11 */ /* 0x001fc8000f8010ff */
[----:B------:R-:W-:Y:S01]  /*0ac0*/  LEA.HI.X R13, R8, UR13, R9, 0x2, P0 ;  /* 0x0000000d080d7c11 */ /* 0x000fe200080f1409 */
[----:B------:R-:W-:-:S04]  /*0ad0*/  VIADD R8, R0, UR5 ;  /* 0x0000000500087c36 */ /* 0x000fc80008000000 */
[----:B------:R0:W-:Y:S01]  /*0ae0*/  STG.E desc[UR8][R12.64], R10 ;  /* 0x0000000a0c007986 */ /* 0x0001e2000c101908 */
[----:B------:R-:W-:Y:S01]  /*0af0*/  ISETP.GE.U32.AND P0, PT, R8, R4, PT ;  /* 0x000000040800720c */ /* 0x000fe20003f06070 */
[--C-:B------:R-:W-:Y:S01]  /*0b00*/  IMAD.MOV.U32 R0, RZ, RZ, R8.reuse ;  /* 0x000000ffff007224 */ /* 0x100fe200078e0008 */
[----:B------:R-:W-:-:S04]  /*0b10*/  SHF.R.S32.HI R9, RZ, 0x1f, R8 ;  /* 0x0000001fff097819 */ /* 0x000fc80000011408 */
[----:B------:R-:W-:-:S13]  /*0b20*/  ISETP.GE.U32.AND.EX P0, PT, R9, R5, PT, P0 ;  /* 0x000000050900720c */ /* 0x000fda0003f06100 */
[----:B0-----:R-:W-:Y:S05]  /*0b30*/  @!P0 BRA `(.L_x_12) ;  /* 0xfffffff800d48947 */ /* 0x001fea000383ffff */
[----:B------:R-:W-:Y:S05]  /*0b40*/  EXIT ;  /* 0x000000000000794d */ /* 0x000fea0003800000 */
.L_x_13:
[----:B------:R-:W-:-:S00]  /*0b50*/  BRA `(.L_x_13) ;  /* 0xfffffffc00fc7947 */ /* 0x000fc0000383ffff */
[----:B------:R-:W-:-:S00]  /*0b60*/  NOP ;  /* 0x0000000000007918 */ /* 0x000fc00000000000 */
        /* <DEDUP_REMOVED lines=9> */
.L_x_14:


//--------------------- .nv.shared._Z29tensor_product_forward_kernelPfS_S_S_PjS0_mmmmm --------------------------
	.section	.nv.shared._Z29tensor_product_forward_kernelPfS_S_S_PjS0_mmmmm,"aw",@nobits
	.sectionflags	@""
	.align	16
	.zero		1024


//--------------------- .nv.shared.reserved.0     --------------------------
	.section	.nv.shared.reserved.0,"aw",@nobits
	.weak		__nv_reservedSMEM_offset_0_alias
	.size		__nv_reservedSMEM_offset_0_alias, 0, 64
	.other		__nv_reservedSMEM_offset_0_alias,@"STO_CUDA_RESERVED_SHARED STV_DEFAULT"
__nv_reservedSMEM_offset_0_alias:
	.zero		0
	.zero		64


//--------------------- .nv.constant0._Z29tensor_product_forward_kernelPfS_S_S_PjS0_mmmmm --------------------------
	.section	.nv.constant0._Z29tensor_product_forward_kernelPfS_S_S_PjS0_mmmmm,"a",@progbits
	.sectionflags	@""
	.align	4
.nv.constant0._Z29tensor_product_forward_kernelPfS_S_S_PjS0_mmmmm:
	.zero		984


//--------------------- SYMBOLS --------------------------

	.type		.nv.reservedSmem.offset0,@object
	.size		.nv.reservedSmem.offset0,0x4
	.type		.nv.reservedSmem.cap,@object
	.size		.nv.reservedSmem.cap,0x4
